	.headerflags	@"EF_CUDA_TEXMODE_UNIFIED EF_CUDA_64BIT_ADDRESS EF_CUDA_ACCELERATORS EF_CUDA_SM90 EF_CUDA_VIRTUAL_SM(EF_CUDA_SM90)"
	.elftype	@"ET_EXEC"


//--------------------- .nv.info                  --------------------------
	.section	.nv.info,"",@"SHT_CUDA_INFO"
	.align	4


	//----- nvinfo : EIATTR_REGCOUNT
	.align		4
        /*0000*/ 	.byte	0x04, 0x2f
        /*0002*/ 	.short	(.L_3 - .L_2)
	.align		4
.L_2:
        /*0004*/ 	.word	index@(triton_per_fused_add_mean_pow_sqrt_sub_29)
        /*0008*/ 	.word	0x00000014


	//----- nvinfo : EIATTR_MIN_STACK_SIZE
	.align		4
.L_3:
        /*000c*/ 	.byte	0x04, 0x12
        /*000e*/ 	.short	(.L_5 - .L_4)
	.align		4
.L_4:
        /*0010*/ 	.word	index@(triton_per_fused_add_mean_pow_sqrt_sub_29)
        /*0014*/ 	.word	0x00000000


	//----- nvinfo : EIATTR_FRAME_SIZE
	.align		4
.L_5:
        /*0018*/ 	.byte	0x04, 0x11
        /*001a*/ 	.short	(.L_7 - .L_6)
	.align		4
.L_6:
        /*001c*/ 	.word	index@(triton_per_fused_add_mean_pow_sqrt_sub_29)
        /*0020*/ 	.word	0x00000000


	//----- nvinfo : EIATTR_MIN_STACK_SIZE
	.align		4
.L_7:
        /*0024*/ 	.byte	0x04, 0x12
        /*0026*/ 	.short	(.L_9 - .L_8)
	.align		4
.L_8:
        /*0028*/ 	.word	index@(triton_per_fused_add_mean_pow_sqrt_sub_29)
        /*002c*/ 	.word	0x00000000
.L_9:


//--------------------- .nv.info.triton_per_fused_add_mean_pow_sqrt_sub_29 --------------------------
	.section	.nv.info.triton_per_fused_add_mean_pow_sqrt_sub_29,"",@"SHT_CUDA_INFO"
	.sectionflags	@""
	.align	4


	//----- nvinfo : EIATTR_CUDA_API_VERSION
	.align		4
        /*0000*/ 	.byte	0x04, 0x37
        /*0002*/ 	.short	(.L_11 - .L_10)
.L_10:
        /*0004*/ 	.word	0x0000007c


	//----- nvinfo : EIATTR_KPARAM_INFO
	.align		4
.L_11:
        /*0008*/ 	.byte	0x04, 0x17
        /*000a*/ 	.short	(.L_13 - .L_12)
.L_12:
        /*000c*/ 	.word	0x00000000
        /*0010*/ 	.short	0x0003
        /*0012*/ 	.short	0x0014
        /*0014*/ 	.byte	0x00, 0xf0, 0x11, 0x00


	//----- nvinfo : EIATTR_KPARAM_INFO
	.align		4
.L_13:
        /*0018*/ 	.byte	0x04, 0x17
        /*001a*/ 	.short	(.L_15 - .L_14)
.L_14:
        /*001c*/ 	.word	0x00000000
        /*0020*/ 	.short	0x0002
        /*0022*/ 	.short	0x0010
        /*0024*/ 	.byte	0x00, 0xf0, 0x11, 0x00


	//----- nvinfo : EIATTR_KPARAM_INFO
	.align		4
.L_15:
        /*0028*/ 	.byte	0x04, 0x17
        /*002a*/ 	.short	(.L_17 - .L_16)
.L_16:
        /*002c*/ 	.word	0x00000000
        /*0030*/ 	.short	0x0001
        /*0032*/ 	.short	0x0008
        /*0034*/ 	.byte	0x00, 0xf4, 0x21, 0x00


	//----- nvinfo : EIATTR_KPARAM_INFO
	.align		4
.L_17:
        /*0038*/ 	.byte	0x04, 0x17
        /*003a*/ 	.short	(.L_19 - .L_18)
.L_18:
        /*003c*/ 	.word	0x00000000
        /*0040*/ 	.short	0x0000
        /*0042*/ 	.short	0x0000
        /*0044*/ 	.byte	0x00, 0xf4, 0x21, 0x00


	//----- nvinfo : EIATTR_SPARSE_MMA_MASK
	.align		4
.L_19:
        /*0048*/ 	.byte	0x03, 0x50
        /*004a*/ 	.short	0x0000


	//----- nvinfo : EIATTR_MAXREG_COUNT
	.align		4
        /*004c*/ 	.byte	0x03, 0x1b
        /*004e*/ 	.short	0x00ff


	//----- nvinfo : EIATTR_COOP_GROUP_MASK_REGIDS
	.align		4
        /*0050*/ 	.byte	0x04, 0x29
        /*0052*/ 	.short	(.L_21 - .L_20)


	//   ....[0]....
.L_20:
        /*0054*/ 	.word	0xffffffff


	//   ....[1]....
        /*0058*/ 	.word	0xffffffff


	//   ....[2]....
        /*005c*/ 	.word	0xffffffff


	//   ....[3]....
        /*0060*/ 	.word	0xffffffff


	//   ....[4]....
        /*0064*/ 	.word	0xffffffff


	//   ....[5]....
        /*0068*/ 	.word	0xffffffff


	//----- nvinfo : EIATTR_COOP_GROUP_INSTR_OFFSETS
	.align		4
.L_21:
        /*006c*/ 	.byte	0x04, 0x28
        /*006e*/ 	.short	(.L_23 - .L_22)


	//   ....[0]....
.L_22:
        /*0070*/ 	.word	0x00000270


	//   ....[1]....
        /*0074*/ 	.word	0x000002a0


	//   ....[2]....
        /*0078*/ 	.word	0x000002b0


	//   ....[3]....
        /*007c*/ 	.word	0x000002c0


	//   ....[4]....
        /*0080*/ 	.word	0x000003b0


	//   ....[5]....
        /*0084*/ 	.word	0x000003c0


	//----- nvinfo : EIATTR_EXIT_INSTR_OFFSETS
	.align		4
.L_23:
        /*0088*/ 	.byte	0x04, 0x1c
        /*008a*/ 	.short	(.L_25 - .L_24)


	//   ....[0]....
.L_24:
        /*008c*/ 	.word	0x00000530


	//   ....[1]....
        /*0090*/ 	.word	0x00000570


	//----- nvinfo : EIATTR_REQNTID
	.align		4
.L_25:
        /*0094*/ 	.byte	0x04, 0x10
        /*0096*/ 	.short	(.L_27 - .L_26)
.L_26:
        /*0098*/ 	.word	0x00000040
        /*009c*/ 	.word	0x00000001
        /*00a0*/ 	.word	0x00000001


	//----- nvinfo : EIATTR_CBANK_PARAM_SIZE
	.align		4
.L_27:
        /*00a4*/ 	.byte	0x03, 0x19
        /*00a6*/ 	.short	0x0018


	//----- nvinfo : EIATTR_PARAM_CBANK
	.align		4
        /*00a8*/ 	.byte	0x04, 0x0a
        /*00aa*/ 	.short	(.L_29 - .L_28)
	.align		4
.L_28:
        /*00ac*/ 	.word	index@(.nv.constant0.triton_per_fused_add_mean_pow_sqrt_sub_29)
        /*00b0*/ 	.short	0x0210
        /*00b2*/ 	.short	0x0018


	//----- nvinfo : EIATTR_SW_WAR
	.align		4
.L_29:
        /*00b4*/ 	.byte	0x04, 0x36
        /*00b6*/ 	.short	(.L_31 - .L_30)
.L_30:
        /*00b8*/ 	.word	0x00000008
.L_31:


//--------------------- .nv.callgraph             --------------------------
	.section	.nv.callgraph,"",@"SHT_CUDA_CALLGRAPH"
	.align	4
	.sectionentsize	8
	.align		4
        /*0000*/ 	.word	0x00000000
	.align		4
        /*0004*/ 	.word	0xffffffff
	.align		4
        /*0008*/ 	.word	0x00000000
	.align		4
        /*000c*/ 	.word	0xfffffffe
	.align		4
        /*0010*/ 	.word	0x00000000
	.align		4
        /*0014*/ 	.word	0xfffffffd
	.align		4
        /*0018*/ 	.word	0x00000000
	.align		4
        /*001c*/ 	.word	0xfffffffc


//--------------------- .nv.constant4             --------------------------
	.section	.nv.constant4,"a",@progbits
	.align	8
	.align		8
.nv.constant4:
        /*0000*/ 	.dword	_$_str
	.align		8
        /*0008*/ 	.dword	_$_str_$_2


//--------------------- .text.triton_per_fused_add_mean_pow_sqrt_sub_29 --------------------------
	.section	.text.triton_per_fused_add_mean_pow_sqrt_sub_29,"ax",@progbits
	.sectionflags	@"SHF_BARRIERS=1"
	.align	128
        .global         triton_per_fused_add_mean_pow_sqrt_sub_29
        .type           triton_per_fused_add_mean_pow_sqrt_sub_29,@function
        .size           triton_per_fused_add_mean_pow_sqrt_sub_29,(.L_x_1 - triton_per_fused_add_mean_pow_sqrt_sub_29)
        .other          triton_per_fused_add_mean_pow_sqrt_sub_29,@"STO_CUDA_ENTRY STV_DEFAULT"
triton_per_fused_add_mean_pow_sqrt_sub_29:
.text.triton_per_fused_add_mean_pow_sqrt_sub_29:
[----:B------:R-:W0:Y:S02]  /*0000*/  LDC R1, c[0x0][0x28] ;  /* 0x00000a00ff017b82 */ /* 0x000e240000000800 */
[----:B------:R-:W1:Y:S01]  /*0010*/  S2R R9, SR_CTAID.X ;  /* 0x0000000000097919 */ /* 0x000e620000002500 */
[----:B------:R-:W2:Y:S01]  /*0020*/  LDC.64 R2, c[0x0][0x218] ;  /* 0x00008600ff027b82 */ /* 0x000ea20000000a00 */
[----:B------:R-:W-:Y:S01]  /*0030*/  ULDC.64 UR6, c[0x0][0x208] ;  /* 0x0000820000067ab9 */ /* 0x000fe20000000a00 */
[----:B------:R-:W3:Y:S01]  /*0040*/  S2R R0, SR_TID.X ;  /* 0x0000000000007919 */ /* 0x000ee20000002100 */
[----:B-1----:R-:W-:Y:S02]  /*0050*/  IMAD.SHL.U32 R9, R9, 0x40, RZ ;  /* 0x0000004009097824 */ /* 0x002fe400078e00ff */
[----:B---3--:R-:W-:-:S05]  /*0060*/  IMAD.SHL.U32 R10, R0, 0x4, RZ ;  /* 0x00000004000a7824 */ /* 0x008fca00078e00ff */
[----:B------:R-:W-:-:S04]  /*0070*/  LOP3.LUT R4, R9, 0x3c, R10, 0xf8, !PT ;  /* 0x0000003c09047812 */ /* 0x000fc800078ef80a */
[----:B------:R-:W-:Y:S02]  /*0080*/  SHF.R.S32.HI R5, RZ, 0x1f, R4 ;  /* 0x0000001fff057819 */ /* 0x000fe40000011404 */
[----:B------:R-:W-:Y:S02]  /*0090*/  ISETP.GE.AND P0, PT, R4, 0x40, PT ;  /* 0x000000400400780c */ /* 0x000fe40003f06270 */
[----:B------:R-:W-:Y:S02]  /*00a0*/  LEA.HI R6, R5, R4, RZ, 0x4 ;  /* 0x0000000405067211 */ /* 0x000fe400078f20ff */
[----:B------:R-:W-:Y:S02]  /*00b0*/  SHF.R.U32.HI R5, RZ, 0x4, R0 ;  /* 0x00000004ff057819 */ /* 0x000fe40000011600 */
[----:B------:R-:W-:Y:S02]  /*00c0*/  LOP3.LUT R7, R6, 0xfffffff0, RZ, 0xc0, !PT ;  /* 0xfffffff006077812 */ /* 0x000fe400078ec0ff */
[----:B------:R-:W-:-:S02]  /*00d0*/  SGXT.U32 R5, R5, 0x2 ;  /* 0x000000020505781a */ /* 0x000fc40000000000 */
[----:B------:R-:W-:Y:S01]  /*00e0*/  SHF.R.S32.HI R6, RZ, 0x4, R6 ;  /* 0x00000004ff067819 */ /* 0x000fe20000011406 */
[----:B------:R-:W-:Y:S01]  /*00f0*/  IMAD.IADD R12, R4, 0x1, -R7 ;  /* 0x00000001040c7824 */ /* 0x000fe200078e0a07 */
[----:B------:R-:W-:-:S03]  /*0100*/  ISETP.NE.AND P0, PT, R5, 0x3, !P0 ;  /* 0x000000030500780c */ /* 0x000fc60004705270 */
[----:B------:R-:W-:Y:S01]  /*0110*/  IMAD R7, R5, 0x10, R12 ;  /* 0x0000001005077824 */ /* 0x000fe200078e020c */
[----:B------:R-:W-:-:S03]  /*0120*/  CS2R R4, SRZ ;  /* 0x0000000000047805 */ /* 0x000fc6000001ff00 */
[----:B------:R-:W-:-:S04]  /*0130*/  IMAD R7, R6, 0x30, R7 ;  /* 0x0000003006077824 */ /* 0x000fc800078e0207 */
[----:B--2---:R-:W-:Y:S01]  /*0140*/  IMAD.WIDE R2, R7, 0x4, R2 ;  /* 0x0000000407027825 */ /* 0x004fe200078e0202 */
[----:B------:R-:W-:-:S06]  /*0150*/  CS2R R6, SRZ ;  /* 0x0000000000067805 */ /* 0x000fcc000001ff00 */
[----:B------:R1:W2:Y:S01]  /*0160*/  @P0 LDG.E.128 R4, desc[UR6][R2.64] ;  /* 0x0000000602040981 */ /* 0x0002a2000c1e1d00 */
[----:B------:R-:W3:Y:S01]  /*0170*/  S2UR UR5, SR_CgaCtaId ;  /* 0x00000000000579c3 */ /* 0x000ee20000008800 */
[----:B------:R-:W-:Y:S01]  /*0180*/  UMOV UR4, 0x400 ;  /* 0x0000040000047882 */ /* 0x000fe20000000000 */
[----:B------:R-:W-:Y:S02]  /*0190*/  SHF.R.U32.HI R16, RZ, 0x3, R0 ;  /* 0x00000003ff107819 */ /* 0x000fe40000011600 */
[----:B------:R-:W-:Y:S02]  /*01a0*/  ISETP.GE.AND P1, PT, R0, 0x80, PT ;  /* 0x000000800000780c */ /* 0x000fe40003f26270 */
[----:B------:R-:W-:Y:S02]  /*01b0*/  LOP3.LUT R9, R9, 0x3f, R0, 0xf8, !PT ;  /* 0x0000003f09097812 */ /* 0x000fe400078ef800 */
[----:B-1----:R-:W-:-:S05]  /*01c0*/  LOP3.LUT R2, R10, 0x3c, RZ, 0xc0, !PT ;  /* 0x0000003c0a027812 */ /* 0x002fca00078ec0ff */
[----:B------:R-:W-:-:S05]  /*01d0*/  IMAD.SHL.U32 R3, R2, 0x8, RZ ;  /* 0x0000000802037824 */ /* 0x000fca00078e00ff */
[----:B------:R-:W-:Y:S01]  /*01e0*/  LOP3.LUT R16, R3, 0x4, R16, 0xf8, !PT ;  /* 0x0000000403107812 */ /* 0x000fe200078ef810 */
[----:B---3--:R-:W-:Y:S01]  /*01f0*/  UPRMT UR4, UR5, 0x654, UR4 ;  /* 0x0000065405047896 */ /* 0x008fe20008000004 */
[----:B--2---:R-:W-:Y:S02]  /*0200*/  SEL R4, R4, RZ, P0 ;  /* 0x000000ff04047207 */ /* 0x004fe40000000000 */
[----:B------:R-:W-:Y:S02]  /*0210*/  SEL R5, R5, RZ, P0 ;  /* 0x000000ff05057207 */ /* 0x000fe40000000000 */
[----:B------:R-:W-:Y:S02]  /*0220*/  SEL R6, R6, RZ, P0 ;  /* 0x000000ff06067207 */ /* 0x000fe40000000000 */
[----:B------:R-:W-:Y:S02]  /*0230*/  SEL R7, R7, RZ, P0 ;  /* 0x000000ff07077207 */ /* 0x000fe40000000000 */
[----:B------:R-:W-:-:S02]  /*0240*/  FSEL R4, R4, RZ, P0 ;  /* 0x000000ff04047208 */ /* 0x000fc40000000000 */
[----:B------:R-:W-:Y:S02]  /*0250*/  FSEL R5, R5, RZ, P0 ;  /* 0x000000ff05057208 */ /* 0x000fe40000000000 */
[----:B------:R-:W-:Y:S01]  /*0260*/  FSEL R6, R6, RZ, P0 ;  /* 0x000000ff06067208 */ /* 0x000fe20000000000 */
[----:B------:R-:W1:Y:S01]  /*0270*/  SHFL.BFLY PT, R13, R4, 0x10, 0x1f ;  /* 0x0e001f00040d7f89 */ /* 0x000e6200000e0000 */
[----:B------:R-:W-:Y:S02]  /*0280*/  FSEL R7, R7, RZ, P0 ;  /* 0x000000ff07077208 */ /* 0x000fe40000000000 */
[----:B------:R-:W-:Y:S01]  /*0290*/  LOP3.LUT P0, RZ, R0, 0x10, RZ, 0xc0, !PT ;  /* 0x0000001000ff7812 */ /* 0x000fe2000780c0ff */
[----:B------:R-:W2:Y:S04]  /*02a0*/  SHFL.BFLY PT, R12, R5, 0x10, 0x1f ;  /* 0x0e001f00050c7f89 */ /* 0x000ea800000e0000 */
[----:B------:R-:W3:Y:S04]  /*02b0*/  SHFL.BFLY PT, R15, R6, 0x10, 0x1f ;  /* 0x0e001f00060f7f89 */ /* 0x000ee800000e0000 */
[----:B------:R-:W4:Y:S01]  /*02c0*/  SHFL.BFLY PT, R14, R7, 0x10, 0x1f ;  /* 0x0e001f00070e7f89 */ /* 0x000f2200000e0000 */
[----:B-1----:R-:W-:Y:S01]  /*02d0*/  FADD R13, R4, R13 ;  /* 0x0000000d040d7221 */ /* 0x002fe20000000000 */
[----:B------:R-:W-:Y:S01]  /*02e0*/  LOP3.LUT R4, R0, 0x1, RZ, 0xc0, !PT ;  /* 0x0000000100047812 */ /* 0x000fe200078ec0ff */
[----:B--2---:R-:W-:-:S03]  /*02f0*/  FADD R17, R5, R12 ;  /* 0x0000000c05117221 */ /* 0x004fc60000000000 */
[----:B------:R-:W-:Y:S01]  /*0300*/  @!P0 STS [R16+UR4], R13 ;  /* 0x0000000d10008988 */ /* 0x000fe20008000804 */
[----:B---3--:R-:W-:-:S03]  /*0310*/  FADD R15, R6, R15 ;  /* 0x0000000f060f7221 */ /* 0x008fc60000000000 */
[----:B------:R-:W-:Y:S01]  /*0320*/  @!P0 STS [R16+UR4+0x8], R17 ;  /* 0x0000081110008988 */ /* 0x000fe20008000804 */
[----:B----4-:R-:W-:-:S03]  /*0330*/  FADD R7, R7, R14 ;  /* 0x0000000e07077221 */ /* 0x010fc60000000000 */
[----:B------:R-:W-:Y:S04]  /*0340*/  @!P0 STS [R16+UR4+0x10], R15 ;  /* 0x0000100f10008988 */ /* 0x000fe80008000804 */
[----:B------:R-:W-:Y:S01]  /*0350*/  @!P0 STS [R16+UR4+0x18], R7 ;  /* 0x0000180710008988 */ /* 0x000fe20008000804 */
[----:B------:R-:W-:Y:S01]  /*0360*/  BAR.SYNC.DEFER_BLOCKING 0x0 ;  /* 0x0000000000007b1d */ /* 0x000fe20000010000 */
[----:B------:R-:W-:-:S04]  /*0370*/  ISETP.NE.U32.AND P0, PT, R4, 0x1, PT ;  /* 0x000000010400780c */ /* 0x000fc80003f05070 */
[----:B------:R-:W-:Y:S01]  /*0380*/  ISETP.LT.AND P0, PT, R0, 0x80, P0 ;  /* 0x000000800000780c */ /* 0x000fe20000701270 */
[----:B------:R-:W1:Y:S04]  /*0390*/  @!P1 LDS R8, [R10+UR4] ;  /* 0x000000040a089984 */ /* 0x000e680008000800 */
[----:B------:R-:W2:Y:S04]  /*03a0*/  @!P1 LDS R11, [R10+UR4+0x100] ;  /* 0x000100040a0b9984 */ /* 0x000ea80008000800 */
[----:B-1----:R-:W1:Y:S04]  /*03b0*/  SHFL.BFLY PT, R5, R8, 0x1, 0x1f ;  /* 0x0c201f0008057f89 */ /* 0x002e6800000e0000 */
[----:B--2---:R-:W2:Y:S01]  /*03c0*/  SHFL.BFLY PT, R6, R11, 0x1, 0x1f ;  /* 0x0c201f000b067f89 */ /* 0x004ea200000e0000 */
[----:B-1----:R-:W-:Y:S01]  /*03d0*/  FADD R13, R8, R5 ;  /* 0x00000005080d7221 */ /* 0x002fe20000000000 */
[----:B------:R-:W-:Y:S01]  /*03e0*/  LOP3.LUT R8, R0, 0x3f, RZ, 0xc0, !PT ;  /* 0x0000003f00087812 */ /* 0x000fe200078ec0ff */
[----:B--2---:R-:W-:-:S03]  /*03f0*/  FADD R15, R11, R6 ;  /* 0x000000060b0f7221 */ /* 0x004fc60000000000 */
[----:B------:R1:W-:Y:S01]  /*0400*/  @P0 STS [R10+UR4], R13 ;  /* 0x0000000d0a000988 */ /* 0x0003e20008000804 */
[----:B------:R-:W-:Y:S01]  /*0410*/  VIADD R11, R3, UR4 ;  /* 0x00000004030b7c36 */ /* 0x000fe20008000000 */
[----:B------:R-:W-:Y:S02]  /*0420*/  LEA R8, R8, UR4, 0x2 ;  /* 0x0000000408087c11 */ /* 0x000fe4000f8e10ff */
[----:B------:R-:W-:Y:S01]  /*0430*/  @P0 STS [R10+UR4+0x100], R15 ;  /* 0x0001000f0a000988 */ /* 0x000fe20008000804 */
[----:B------:R-:W-:Y:S01]  /*0440*/  IMAD R11, R2, -0x4, R11 ;  /* 0xfffffffc020b7824 */ /* 0x000fe200078e020b */
[----:B------:R-:W-:Y:S01]  /*0450*/  BAR.SYNC.DEFER_BLOCKING 0x0 ;  /* 0x0000000000007b1d */ /* 0x000fe20000010000 */
[----:B------:R-:W-:Y:S01]  /*0460*/  ISETP.GE.AND P0, PT, R9, 0x40, PT ;  /* 0x000000400900780c */ /* 0x000fe20003f06270 */
[----:B-1----:R-:W-:-:S04]  /*0470*/  IMAD.MOV.U32 R13, RZ, RZ, 0x3b2aaaab ;  /* 0x3b2aaaabff0d7424 */ /* 0x002fc800078e00ff */
[----:B------:R-:W-:Y:S04]  /*0480*/  LDS R4, [R3+UR4] ;  /* 0x0000000403047984 */ /* 0x000fe80008000800 */
[----:B------:R-:W-:Y:S04]  /*0490*/  LDS R5, [R3+UR4+0x8] ;  /* 0x0000080403057984 */ /* 0x000fe80008000800 */
[----:B------:R-:W-:Y:S04]  /*04a0*/  LDS R6, [R3+UR4+0x10] ;  /* 0x0000100403067984 */ /* 0x000fe80008000800 */
[----:B------:R1:W2:Y:S01]  /*04b0*/  LDS R7, [R3+UR4+0x18] ;  /* 0x0000180403077984 */ /* 0x0002a20008000800 */
[----:B------:R-:W-:Y:S08]  /*04c0*/  BAR.SYNC.DEFER_BLOCKING 0x0 ;  /* 0x0000000000007b1d */ /* 0x000ff00000010000 */
[----:B-1----:R-:W1:Y:S01]  /*04d0*/  LDC.64 R2, c[0x0][0x210] ;  /* 0x00008400ff027b82 */ /* 0x002e620000000a00 */
[----:B--2---:R-:W-:Y:S07]  /*04e0*/  STS.128 [R11], R4 ;  /* 0x000000040b007388 */ /* 0x004fee0000000c00 */
[----:B------:R-:W-:Y:S06]  /*04f0*/  BAR.SYNC.DEFER_BLOCKING 0x0 ;  /* 0x0000000000007b1d */ /* 0x000fec0000010000 */
[----:B------:R-:W2:Y:S02]  /*0500*/  LDS R8, [R8] ;  /* 0x0000000008087984 */ /* 0x000ea40000000800 */
[----:B--2---:R-:W-:Y:S01]  /*0510*/  FFMA R0, R8, R13, 9.9999999747524270788e-07 ;  /* 0x358637bd08007423 */ /* 0x004fe2000000000d */
[----:B------:R-:W-:Y:S06]  /*0520*/  BAR.SYNC.DEFER_BLOCKING 0x0 ;  /* 0x0000000000007b1d */ /* 0x000fec0000010000 */
[----:B-1----:R-:W-:Y:S05]  /*0530*/  @P0 EXIT ;  /* 0x000000000000094d */ /* 0x002fea0003800000 */
[----:B------:R-:W0:Y:S01]  /*0540*/  MUFU.SQRT R5, R0 ;  /* 0x0000000000057308 */ /* 0x000e220000002000 */
[----:B------:R-:W-:-:S05]  /*0550*/  IMAD.WIDE R2, R9, 0x4, R2 ;  /* 0x0000000409027825 */ /* 0x000fca00078e0202 */
[----:B0-----:R-:W-:Y:S01]  /*0560*/  STG.E desc[UR6][R2.64], R5 ;  /* 0x0000000502007986 */ /* 0x001fe2000c101906 */
[----:B------:R-:W-:Y:S05]  /*0570*/  EXIT ;  /* 0x000000000000794d */ /* 0x000fea0003800000 */
.L_x_0:
[----:B------:R-:W-:-:S00]  /*0580*/  BRA `(.L_x_0) ;  /* 0xfffffffc00fc7947 */ /* 0x000fc0000383ffff */
[----:B------:R-:W-:-:S00]  /*0590*/  NOP ;  /* 0x0000000000007918 */ /* 0x000fc00000000000 */
        /* <DEDUP_REMOVED lines=14> */
.L_x_1:


//--------------------- .nv.global.init           --------------------------
	.section	.nv.global.init,"aw",@progbits
.nv.global.init:
	.type		_$_str,@object
	.size		_$_str,(_$_str_$_2 - _$_str)
_$_str:
        /*0000*/ 	.byte	0x5f, 0x5f, 0x43, 0x55, 0x44, 0x41, 0x5f, 0x46, 0x54, 0x5a, 0x00
	.type		_$_str_$_2,@object
	.size		_$_str_$_2,(.L_1 - _$_str_$_2)
_$_str_$_2:
        /*000b*/ 	.byte	0x5f, 0x5f, 0x43, 0x55, 0x44, 0x41, 0x5f, 0x50, 0x52, 0x45, 0x43, 0x5f, 0x53, 0x51, 0x52, 0x54
        /*001b*/ 	.byte	0x00
.L_1:


//--------------------- .nv.shared.triton_per_fused_add_mean_pow_sqrt_sub_29 --------------------------
	.section	.nv.shared.triton_per_fused_add_mean_pow_sqrt_sub_29,"aw",@nobits
	.sectionflags	@""
	.align	16
	.zero		1024


//--------------------- .nv.constant0.triton_per_fused_add_mean_pow_sqrt_sub_29 --------------------------
	.section	.nv.constant0.triton_per_fused_add_mean_pow_sqrt_sub_29,"a",@progbits
	.sectionflags	@""
	.align	4
.nv.constant0.triton_per_fused_add_mean_pow_sqrt_sub_29:
	.zero		552
